//
// Generated by NVIDIA NVVM Compiler
//
// Compiler Build ID: CL-36424714
// Cuda compilation tools, release 13.0, V13.0.88
// Based on NVVM 20.0.0
//

.version 9.0
.target sm_100
.address_size 64

	// .globl	_Z16lista_pierwszychPyS_PbPi

.visible .entry _Z16lista_pierwszychPyS_PbPi(
	.param .u64 .ptr .align 1 _Z16lista_pierwszychPyS_PbPi_param_0,
	.param .u64 .ptr .align 1 _Z16lista_pierwszychPyS_PbPi_param_1,
	.param .u64 .ptr .align 1 _Z16lista_pierwszychPyS_PbPi_param_2,
	.param .u64 .ptr .align 1 _Z16lista_pierwszychPyS_PbPi_param_3
)
{
	.reg .pred 	%p<9>;
	.reg .b16 	%rs<2>;
	.reg .b32 	%r<10>;
	.reg .b64 	%rd<18>;

	ld.param.u64 	%rd8, [_Z16lista_pierwszychPyS_PbPi_param_0];
	ld.param.u64 	%rd6, [_Z16lista_pierwszychPyS_PbPi_param_1];
	ld.param.u64 	%rd7, [_Z16lista_pierwszychPyS_PbPi_param_2];
	ld.param.u64 	%rd9, [_Z16lista_pierwszychPyS_PbPi_param_3];
	cvta.to.global.u64 	%rd10, %rd8;
	cvta.to.global.u64 	%rd11, %rd9;
	atom.global.add.u32 	%r1, [%rd11], 1;
	mov.u32 	%r2, %ctaid.x;
	mov.u32 	%r3, %ntid.x;
	mov.u32 	%r4, %tid.x;
	mad.lo.s32 	%r5, %r2, %r3, %r4;
	cvt.u64.u32 	%rd1, %r5;
	ld.global.u64 	%rd12, [%rd10];
	add.s64 	%rd13, %rd12, 100;
	setp.le.u64 	%p1, %rd13, %rd1;
	setp.lt.u32 	%p2, %r5, 3;
	or.pred  	%p3, %p2, %p1;
	and.b32  	%r6, %r5, 1;
	setp.eq.b32 	%p4, %r6, 1;
	not.pred 	%p5, %p4;
	or.pred  	%p6, %p5, %p3;
	@%p6 bra 	$L__BB0_6;
	cvta.to.global.u64 	%rd14, %rd6;
	ld.global.u64 	%rd2, [%rd14];
	and.b64  	%rd15, %rd2, -4294967296;
	setp.ne.s64 	%p7, %rd15, 0;
	@%p7 bra 	$L__BB0_3;
	cvt.u32.u64 	%r7, %rd1;
	cvt.u32.u64 	%r8, %rd2;
	rem.u32 	%r9, %r8, %r7;
	cvt.u64.u32 	%rd17, %r9;
	bra.uni 	$L__BB0_4;
$L__BB0_3:
	rem.u64 	%rd17, %rd2, %rd1;
$L__BB0_4:
	setp.ne.s64 	%p8, %rd17, 0;
	@%p8 bra 	$L__BB0_6;
	cvta.to.global.u64 	%rd16, %rd7;
	mov.b16 	%rs1, 1;
	st.global.u8 	[%rd16], %rs1;
$L__BB0_6:
	ret;

}


// ===== COMPILED SASS (sm_100) =====

	.target	sm_100

	.elftype	@"ET_EXEC"


//--------------------- .note.nv.tkinfo           --------------------------
	.section	.note.nv.tkinfo,"",@"SHT_NOTE"
	.sectionflags	@"SHF_NOTE_NV_TKINFO"
	.tkinfo
        /*0018*/ 	.word	0x00000002
        /*0030*/ 	.string	""
        /*0030*/ 	.string	"ptxas"
        /*0030*/ 	.string	"Cuda compilation tools, release 13.0, V13.0.88"
        /*0030*/ 	.string	"Build cuda_13.0.r13.0/compiler.36424714_0"
        /*0030*/ 	.string	"-arch sm_100 -m 64 "



//--------------------- .note.nv.cuinfo           --------------------------
	.section	.note.nv.cuinfo,"",@"SHT_NOTE"
	.sectionflags	@"SHF_NOTE_NV_CUINFO"
        /*0018*/ 	.short	0x0002
        /*001a*/ 	.short	0x0064
        /*001c*/ 	.short	0x0082
	.zero		2


//--------------------- .nv.info                  --------------------------
	.section	.nv.info,"",@"SHT_CUDA_INFO"
	.align	4


	//----- nvinfo : EIATTR_REGCOUNT
	.align		4
        /*0000*/ 	.byte	0x04, 0x2f
        /*0002*/ 	.short	(.L_1 - .L_0)
	.align		4
.L_0:
        /*0004*/ 	.word	index@(_Z16lista_pierwszychPyS_PbPi)
        /*0008*/ 	.word	0x00000012


	//----- nvinfo : EIATTR_FRAME_SIZE
	.align		4
.L_1:
        /*000c*/ 	.byte	0x04, 0x11
        /*000e*/ 	.short	(.L_3 - .L_2)
	.align		4
.L_2:
        /*0010*/ 	.word	index@($__internal_0_$__cuda_sm20_rem_u64)
        /*0014*/ 	.word	0x00000000


	//----- nvinfo : EIATTR_FRAME_SIZE
	.align		4
.L_3:
        /*0018*/ 	.byte	0x04, 0x11
        /*001a*/ 	.short	(.L_5 - .L_4)
	.align		4
.L_4:
        /*001c*/ 	.word	index@(_Z16lista_pierwszychPyS_PbPi)
        /*0020*/ 	.word	0x00000000


	//----- nvinfo : EIATTR_MIN_STACK_SIZE
	.align		4
.L_5:
        /*0024*/ 	.byte	0x04, 0x12
        /*0026*/ 	.short	(.L_7 - .L_6)
	.align		4
.L_6:
        /*0028*/ 	.word	index@(_Z16lista_pierwszychPyS_PbPi)
        /*002c*/ 	.word	0x00000000
.L_7:


//--------------------- .nv.compat                --------------------------
	.section	.nv.compat,"",@"SHT_CUDA_COMPAT_INFO"
	.align	4
        /*0000*/ 	.byte	0x02, 0x09, 0x00, 0x00, 0x02, 0x02, 0x01, 0x00, 0x02, 0x05, 0x05, 0x00, 0x03, 0x07, 0x01, 0x01
        /*0010*/ 	.byte	0x02, 0x03, 0x00, 0x00, 0x02, 0x06, 0x01, 0x00, 0x04, 0x0b, 0x08, 0x00, 0x09, 0x00, 0x00, 0x00
        /*0020*/ 	.byte	0x00, 0x00, 0x00, 0x00


//--------------------- .nv.info._Z16lista_pierwszychPyS_PbPi --------------------------
	.section	.nv.info._Z16lista_pierwszychPyS_PbPi,"",@"SHT_CUDA_INFO"
	.sectionflags	@""
	.align	4


	//----- nvinfo : EIATTR_CUDA_API_VERSION
	.align		4
        /*0000*/ 	.byte	0x04, 0x37
        /*0002*/ 	.short	(.L_9 - .L_8)
.L_8:
        /*0004*/ 	.word	0x00000082


	//----- nvinfo : EIATTR_KPARAM_INFO
	.align		4
.L_9:
        /*0008*/ 	.byte	0x04, 0x17
        /*000a*/ 	.short	(.L_11 - .L_10)
.L_10:
        /*000c*/ 	.word	0x00000000
        /*0010*/ 	.short	0x0003
        /*0012*/ 	.short	0x0018
        /*0014*/ 	.byte	0x00, 0xf5, 0x21, 0x00


	//----- nvinfo : EIATTR_KPARAM_INFO
	.align		4
.L_11:
        /*0018*/ 	.byte	0x04, 0x17
        /*001a*/ 	.short	(.L_13 - .L_12)
.L_12:
        /*001c*/ 	.word	0x00000000
        /*0020*/ 	.short	0x0002
        /*0022*/ 	.short	0x0010
        /*0024*/ 	.byte	0x00, 0xf5, 0x21, 0x00


	//----- nvinfo : EIATTR_KPARAM_INFO
	.align		4
.L_13:
        /*0028*/ 	.byte	0x04, 0x17
        /*002a*/ 	.short	(.L_15 - .L_14)
.L_14:
        /*002c*/ 	.word	0x00000000
        /*0030*/ 	.short	0x0001
        /*0032*/ 	.short	0x0008
        /*0034*/ 	.byte	0x00, 0xf5, 0x21, 0x00


	//----- nvinfo : EIATTR_KPARAM_INFO
	.align		4
.L_15:
        /*0038*/ 	.byte	0x04, 0x17
        /*003a*/ 	.short	(.L_17 - .L_16)
.L_16:
        /*003c*/ 	.word	0x00000000
        /*0040*/ 	.short	0x0000
        /*0042*/ 	.short	0x0000
        /*0044*/ 	.byte	0x00, 0xf5, 0x21, 0x00


	//----- nvinfo : EIATTR_SPARSE_MMA_MASK
	.align		4
.L_17:
        /*0048*/ 	.byte	0x03, 0x50
        /*004a*/ 	.short	0x0000


	//----- nvinfo : EIATTR_MAXREG_COUNT
	.align		4
        /*004c*/ 	.byte	0x03, 0x1b
        /*004e*/ 	.short	0x00ff


	//----- nvinfo : EIATTR_MERCURY_ISA_VERSION
	.align		4
        /*0050*/ 	.byte	0x03, 0x5f
        /*0052*/ 	.short	0x0101


	//----- nvinfo : EIATTR_INT_WARP_WIDE_INSTR_OFFSETS
	.align		4
        /*0054*/ 	.byte	0x04, 0x31
        /*0056*/ 	.short	(.L_19 - .L_18)


	//   ....[0]....
.L_18:
        /*0058*/ 	.word	0x00000030


	//----- nvinfo : EIATTR_VRC_CTA_INIT_COUNT
	.align		4
.L_19:
        /*005c*/ 	.byte	0x02, 0x4a
	.zero		1
	.zero		1


	//----- nvinfo : EIATTR_EXIT_INSTR_OFFSETS
	.align		4
        /*0060*/ 	.byte	0x04, 0x1c
        /*0062*/ 	.short	(.L_21 - .L_20)


	//   ....[0]....
.L_20:
        /*0064*/ 	.word	0x00000160


	//   ....[1]....
        /*0068*/ 	.word	0x00000330


	//   ....[2]....
        /*006c*/ 	.word	0x00000370


	//----- nvinfo : EIATTR_CRS_STACK_SIZE
	.align		4
.L_21:
        /*0070*/ 	.byte	0x04, 0x1e
        /*0072*/ 	.short	(.L_23 - .L_22)
.L_22:
        /*0074*/ 	.word	0x00000000


	//----- nvinfo : EIATTR_CBANK_PARAM_SIZE
	.align		4
.L_23:
        /*0078*/ 	.byte	0x03, 0x19
        /*007a*/ 	.short	0x0020


	//----- nvinfo : EIATTR_PARAM_CBANK
	.align		4
        /*007c*/ 	.byte	0x04, 0x0a
        /*007e*/ 	.short	(.L_25 - .L_24)
	.align		4
.L_24:
        /*0080*/ 	.word	index@(.nv.constant0._Z16lista_pierwszychPyS_PbPi)
        /*0084*/ 	.short	0x0380
        /*0086*/ 	.short	0x0020


	//----- nvinfo : EIATTR_SW_WAR
	.align		4
.L_25:
        /*0088*/ 	.byte	0x04, 0x36
        /*008a*/ 	.short	(.L_27 - .L_26)
.L_26:
        /*008c*/ 	.word	0x00000008
.L_27:


//--------------------- .nv.callgraph             --------------------------
	.section	.nv.callgraph,"",@"SHT_CUDA_CALLGRAPH"
	.align	4
	.sectionentsize	8
	.align		4
        /*0000*/ 	.word	0x00000000
	.align		4
        /*0004*/ 	.word	0xffffffff
	.align		4
        /*0008*/ 	.word	0x00000000
	.align		4
        /*000c*/ 	.word	0xfffffffe
	.align		4
        /*0010*/ 	.word	0x00000000
	.align		4
        /*0014*/ 	.word	0xfffffffd
	.align		4
        /*0018*/ 	.word	0x00000000
	.align		4
        /*001c*/ 	.word	0xfffffffc


//--------------------- .text._Z16lista_pierwszychPyS_PbPi --------------------------
	.section	.text._Z16lista_pierwszychPyS_PbPi,"ax",@progbits
	.align	128
        .global         _Z16lista_pierwszychPyS_PbPi
        .type           _Z16lista_pierwszychPyS_PbPi,@function
        .size           _Z16lista_pierwszychPyS_PbPi,(.L_x_3 - _Z16lista_pierwszychPyS_PbPi)
        .other          _Z16lista_pierwszychPyS_PbPi,@"STO_CUDA_ENTRY STV_DEFAULT"
_Z16lista_pierwszychPyS_PbPi:
.text._Z16lista_pierwszychPyS_PbPi:
[----:B------:R-:W-:Y:S01]  /*0000*/  LDC R1, c[0x0][0x37c] ;  /* 0x0000df00ff017b82 */ /* 0x000fe20000000800 */
[----:B------:R-:W0:Y:S07]  /*0010*/  S2R R0, SR_LANEID ;  /* 0x0000000000007919 */ /* 0x000e2e0000000000 */
[----:B------:R-:W1:Y:S01]  /*0020*/  LDC.64 R2, c[0x0][0x398] ;  /* 0x0000e600ff027b82 */ /* 0x000e620000000a00 */
[----:B------:R-:W-:Y:S01]  /*0030*/  VOTEU.ANY UR6, UPT, PT ;  /* 0x0000000000067886 */ /* 0x000fe200038e0100 */
[----:B------:R-:W1:Y:S01]  /*0040*/  LDCU.64 UR4, c[0x0][0x358] ;  /* 0x00006b00ff0477ac */ /* 0x000e620008000a00 */
[----:B------:R-:W1:Y:S01]  /*0050*/  POPC R9, UR6 ;  /* 0x0000000600097d09 */ /* 0x000e620008000000 */
[----:B------:R-:W-:-:S04]  /*0060*/  UFLO.U32 UR7, UR6 ;  /* 0x00000006000772bd */ /* 0x000fc800080e0000 */
[----:B------:R-:W2:Y:S02]  /*0070*/  LDC.64 R4, c[0x0][0x380] ;  /* 0x0000e000ff047b82 */ /* 0x000ea40000000a00 */
[----:B0-----:R-:W-:-:S13]  /*0080*/  ISETP.EQ.U32.AND P0, PT, R0, UR7, PT ;  /* 0x0000000700007c0c */ /* 0x001fda000bf02070 */
[----:B-1----:R0:W-:Y:S04]  /*0090*/  @P0 REDG.E.ADD.STRONG.GPU desc[UR4][R2.64], R9 ;  /* 0x000000090200098e */ /* 0x0021e8000c12e104 */
[----:B--2---:R-:W2:Y:S01]  /*00a0*/  LDG.E.64 R4, desc[UR4][R4.64] ;  /* 0x0000000404047981 */ /* 0x004ea2000c1e1b00 */
[----:B------:R-:W1:Y:S01]  /*00b0*/  S2UR UR6, SR_CTAID.X ;  /* 0x00000000000679c3 */ /* 0x000e620000002500 */
[----:B------:R-:W1:Y:S07]  /*00c0*/  S2R R7, SR_TID.X ;  /* 0x0000000000077919 */ /* 0x000e6e0000002100 */
[----:B------:R-:W1:Y:S02]  /*00d0*/  LDC R0, c[0x0][0x360] ;  /* 0x0000d800ff007b82 */ /* 0x000e640000000800 */
[----:B-1----:R-:W-:Y:S01]  /*00e0*/  IMAD R0, R0, UR6, R7 ;  /* 0x0000000600007c24 */ /* 0x002fe2000f8e0207 */
[----:B--2---:R-:W-:-:S05]  /*00f0*/  IADD3 R7, P0, PT, R4, 0x64, RZ ;  /* 0x0000006404077810 */ /* 0x004fca0007f1e0ff */
[----:B------:R-:W-:Y:S01]  /*0100*/  IMAD.X R6, RZ, RZ, R5, P0 ;  /* 0x000000ffff067224 */ /* 0x000fe200000e0605 */
[----:B------:R-:W-:-:S04]  /*0110*/  ISETP.GT.U32.AND P0, PT, R7, R0, PT ;  /* 0x000000000700720c */ /* 0x000fc80003f04070 */
[----:B------:R-:W-:Y:S02]  /*0120*/  ISETP.GT.U32.AND.EX P0, PT, R6, RZ, PT, P0 ;  /* 0x000000ff0600720c */ /* 0x000fe40003f04100 */
[C---:B------:R-:W-:Y:S02]  /*0130*/  LOP3.LUT R6, R0.reuse, 0x1, RZ, 0xc0, !PT ;  /* 0x0000000100067812 */ /* 0x040fe400078ec0ff */
[----:B------:R-:W-:-:S04]  /*0140*/  ISETP.LT.U32.OR P0, PT, R0, 0x3, !P0 ;  /* 0x000000030000780c */ /* 0x000fc80004701470 */
[----:B------:R-:W-:-:S13]  /*0150*/  ISETP.NE.U32.OR P0, PT, R6, 0x1, P0 ;  /* 0x000000010600780c */ /* 0x000fda0000705470 */
[----:B0-----:R-:W-:Y:S05]  /*0160*/  @P0 EXIT ;  /* 0x000000000000094d */ /* 0x001fea0003800000 */
[----:B------:R-:W0:Y:S02]  /*0170*/  LDC.64 R2, c[0x0][0x388] ;  /* 0x0000e200ff027b82 */ /* 0x000e240000000a00 */
[----:B0-----:R-:W2:Y:S02]  /*0180*/  LDG.E.64 R2, desc[UR4][R2.64] ;  /* 0x0000000402027981 */ /* 0x001ea4000c1e1b00 */
[----:B--2---:R-:W-:-:S13]  /*0190*/  ISETP.NE.U32.AND P0, PT, R3, RZ, PT ;  /* 0x000000ff0300720c */ /* 0x004fda0003f05070 */
[----:B------:R-:W-:Y:S05]  /*01a0*/  @P0 BRA `(.L_x_0) ;  /* 0x0000000000500947 */ /* 0x000fea0003800000 */
[----:B------:R-:W0:Y:S01]  /*01b0*/  I2F.U32.RP R3, R0 ;  /* 0x0000000000037306 */ /* 0x000e220000209000 */
[----:B------:R-:W-:Y:S01]  /*01c0*/  IMAD.MOV R7, RZ, RZ, -R0 ;  /* 0x000000ffff077224 */ /* 0x000fe200078e0a00 */
[----:B------:R-:W-:-:S06]  /*01d0*/  ISETP.NE.U32.AND P1, PT, R0, RZ, PT ;  /* 0x000000ff0000720c */ /* 0x000fcc0003f25070 */
[----:B0-----:R-:W0:Y:S02]  /*01e0*/  MUFU.RCP R3, R3 ;  /* 0x0000000300037308 */ /* 0x001e240000001000 */
[----:B0-----:R-:W-:-:S06]  /*01f0*/  VIADD R4, R3, 0xffffffe ;  /* 0x0ffffffe03047836 */ /* 0x001fcc0000000000 */
[----:B------:R0:W1:Y:S02]  /*0200*/  F2I.FTZ.U32.TRUNC.NTZ R5, R4 ;  /* 0x0000000400057305 */ /* 0x000064000021f000 */
[----:B0-----:R-:W-:Y:S02]  /*0210*/  IMAD.MOV.U32 R4, RZ, RZ, RZ ;  /* 0x000000ffff047224 */ /* 0x001fe400078e00ff */
[----:B-1----:R-:W-:-:S04]  /*0220*/  IMAD R7, R7, R5, RZ ;  /* 0x0000000507077224 */ /* 0x002fc800078e02ff */
[----:B------:R-:W-:-:S06]  /*0230*/  IMAD.HI.U32 R5, R5, R7, R4 ;  /* 0x0000000705057227 */ /* 0x000fcc00078e0004 */
[----:B------:R-:W-:-:S04]  /*0240*/  IMAD.HI.U32 R5, R5, R2, RZ ;  /* 0x0000000205057227 */ /* 0x000fc800078e00ff */
[----:B------:R-:W-:-:S04]  /*0250*/  IMAD.MOV R5, RZ, RZ, -R5 ;  /* 0x000000ffff057224 */ /* 0x000fc800078e0a05 */
[----:B------:R-:W-:-:S05]  /*0260*/  IMAD R5, R0, R5, R2 ;  /* 0x0000000500057224 */ /* 0x000fca00078e0202 */
[----:B------:R-:W-:-:S13]  /*0270*/  ISETP.GE.U32.AND P0, PT, R5, R0, PT ;  /* 0x000000000500720c */ /* 0x000fda0003f06070 */
[----:B------:R-:W-:-:S04]  /*0280*/  @P0 IADD3 R5, PT, PT, -R0, R5, RZ ;  /* 0x0000000500050210 */ /* 0x000fc80007ffe1ff */
[----:B------:R-:W-:-:S13]  /*0290*/  ISETP.GE.U32.AND P0, PT, R5, R0, PT ;  /* 0x000000000500720c */ /* 0x000fda0003f06070 */
[----:B------:R-:W-:Y:S01]  /*02a0*/  @P0 IMAD.IADD R5, R5, 0x1, -R0 ;  /* 0x0000000105050824 */ /* 0x000fe200078e0a00 */
[----:B------:R-:W-:-:S04]  /*02b0*/  @!P1 LOP3.LUT R5, RZ, R0, RZ, 0x33, !PT ;  /* 0x00000000ff059212 */ /* 0x000fc800078e33ff */
[----:B------:R-:W-:-:S04]  /*02c0*/  ISETP.NE.U32.AND P0, PT, R5, RZ, PT ;  /* 0x000000ff0500720c */ /* 0x000fc80003f05070 */
[----:B------:R-:W-:Y:S01]  /*02d0*/  ISETP.NE.AND.EX P0, PT, RZ, RZ, PT, P0 ;  /* 0x000000ffff00720c */ /* 0x000fe20003f05300 */
[----:B------:R-:W-:-:S12]  /*02e0*/  BRA `(.L_x_1) ;  /* 0x0000000000107947 */ /* 0x000fd80003800000 */
.L_x_0:
[----:B------:R-:W-:-:S07]  /*02f0*/  MOV R4, 0x310 ;  /* 0x0000031000047802 */ /* 0x000fce0000000f00 */
[----:B------:R-:W-:Y:S05]  /*0300*/  CALL.REL.NOINC `($__internal_0_$__cuda_sm20_rem_u64) ;  /* 0x00000000001c7944 */ /* 0x000fea0003c00000 */
[----:B------:R-:W-:-:S04]  /*0310*/  ISETP.NE.U32.AND P0, PT, R0, RZ, PT ;  /* 0x000000ff0000720c */ /* 0x000fc80003f05070 */
[----:B------:R-:W-:-:S13]  /*0320*/  ISETP.NE.AND.EX P0, PT, R2, RZ, PT, P0 ;  /* 0x000000ff0200720c */ /* 0x000fda0003f05300 */
.L_x_1:
[----:B------:R-:W-:Y:S05]  /*0330*/  @P0 EXIT ;  /* 0x000000000000094d */ /* 0x000fea0003800000 */
[----:B------:R-:W0:Y:S01]  /*0340*/  LDC.64 R2, c[0x0][0x390] ;  /* 0x0000e400ff027b82 */ /* 0x000e220000000a00 */
[----:B------:R-:W-:-:S05]  /*0350*/  IMAD.MOV.U32 R0, RZ, RZ, 0x1 ;  /* 0x00000001ff007424 */ /* 0x000fca00078e00ff */
[----:B0-----:R-:W-:Y:S01]  /*0360*/  STG.E.U8 desc[UR4][R2.64], R0 ;  /* 0x0000000002007986 */ /* 0x001fe2000c101104 */
[----:B------:R-:W-:Y:S05]  /*0370*/  EXIT ;  /* 0x000000000000794d */ /* 0x000fea0003800000 */
        .weak           $__internal_0_$__cuda_sm20_rem_u64
        .type           $__internal_0_$__cuda_sm20_rem_u64,@function
        .size           $__internal_0_$__cuda_sm20_rem_u64,(.L_x_3 - $__internal_0_$__cuda_sm20_rem_u64)
$__internal_0_$__cuda_sm20_rem_u64:
[----:B------:R-:W-:Y:S02]  /*0380*/  IMAD.MOV.U32 R10, RZ, RZ, R0 ;  /* 0x000000ffff0a7224 */ /* 0x000fe400078e0000 */
[----:B------:R-:W-:-:S04]  /*0390*/  IMAD.MOV.U32 R11, RZ, RZ, RZ ;  /* 0x000000ffff0b7224 */ /* 0x000fc800078e00ff */
[----:B------:R-:W0:Y:S08]  /*03a0*/  I2F.U64.RP R5, R10 ;  /* 0x0000000a00057312 */ /* 0x000e300000309000 */
[----:B0-----:R-:W0:Y:S02]  /*03b0*/  MUFU.RCP R5, R5 ;  /* 0x0000000500057308 */ /* 0x001e240000001000 */
[----:B0-----:R-:W-:-:S06]  /*03c0*/  IADD3 R6, PT, PT, R5, 0x1ffffffe, RZ ;  /* 0x1ffffffe05067810 */ /* 0x001fcc0007ffe0ff */
[----:B------:R-:W0:Y:S02]  /*03d0*/  F2I.U64.TRUNC R6, R6 ;  /* 0x0000000600067311 */ /* 0x000e24000020d800 */
[----:B0-----:R-:W-:-:S04]  /*03e0*/  IMAD.WIDE.U32 R8, R6, R0, RZ ;  /* 0x0000000006087225 */ /* 0x001fc800078e00ff */
[----:B------:R-:W-:Y:S01]  /*03f0*/  IMAD R9, R7, R0, R9 ;  /* 0x0000000007097224 */ /* 0x000fe200078e0209 */
[----:B------:R-:W-:-:S05]  /*0400*/  IADD3 R13, P0, PT, RZ, -R8, RZ ;  /* 0x80000008ff0d7210 */ /* 0x000fca0007f1e0ff */
[----:B------:R-:W-:-:S04]  /*0410*/  IMAD.HI.U32 R8, R6, R13, RZ ;  /* 0x0000000d06087227 */ /* 0x000fc800078e00ff */
[----:B------:R-:W-:Y:S02]  /*0420*/  IMAD.X R15, RZ, RZ, ~R9, P0 ;  /* 0x000000ffff0f7224 */ /* 0x000fe400000e0e09 */
[----:B------:R-:W-:Y:S02]  /*0430*/  IMAD.MOV.U32 R9, RZ, RZ, R6 ;  /* 0x000000ffff097224 */ /* 0x000fe400078e0006 */
[-C--:B------:R-:W-:Y:S02]  /*0440*/  IMAD R11, R7, R15.reuse, RZ ;  /* 0x0000000f070b7224 */ /* 0x080fe400078e02ff */
[----:B------:R-:W-:-:S04]  /*0450*/  IMAD.WIDE.U32 R8, P0, R6, R15, R8 ;  /* 0x0000000f06087225 */ /* 0x000fc80007800008 */
[----:B------:R-:W-:-:S04]  /*0460*/  IMAD.HI.U32 R5, R7, R15, RZ ;  /* 0x0000000f07057227 */ /* 0x000fc800078e00ff */
[----:B------:R-:W-:-:S04]  /*0470*/  IMAD.HI.U32 R8, P1, R7, R13, R8 ;  /* 0x0000000d07087227 */ /* 0x000fc80007820008 */
[----:B------:R-:W-:Y:S01]  /*0480*/  IMAD.X R5, R5, 0x1, R7, P0 ;  /* 0x0000000105057824 */ /* 0x000fe200000e0607 */
[----:B------:R-:W-:-:S04]  /*0490*/  IADD3 R9, P2, PT, R11, R8, RZ ;  /* 0x000000080b097210 */ /* 0x000fc80007f5e0ff */
[----:B------:R-:W-:Y:S01]  /*04a0*/  IADD3.X R5, PT, PT, RZ, RZ, R5, P2, P1 ;  /* 0x000000ffff057210 */ /* 0x000fe200017e2405 */
[----:B------:R-:W-:-:S03]  /*04b0*/  IMAD.WIDE.U32 R6, R9, R0, RZ ;  /* 0x0000000009067225 */ /* 0x000fc600078e00ff */
[----:B------:R-:W-:Y:S01]  /*04c0*/  IADD3 R11, P0, PT, RZ, -R6, RZ ;  /* 0x80000006ff0b7210 */ /* 0x000fe20007f1e0ff */
[----:B------:R-:W-:Y:S02]  /*04d0*/  IMAD R6, R5, R0, R7 ;  /* 0x0000000005067224 */ /* 0x000fe400078e0207 */
[----:B------:R-:W-:Y:S02]  /*04e0*/  IMAD.MOV.U32 R7, RZ, RZ, RZ ;  /* 0x000000ffff077224 */ /* 0x000fe400078e00ff */
[----:B------:R-:W-:Y:S01]  /*04f0*/  IMAD.HI.U32 R8, R9, R11, RZ ;  /* 0x0000000b09087227 */ /* 0x000fe200078e00ff */
[----:B------:R-:W-:-:S05]  /*0500*/  IADD3.X R6, PT, PT, RZ, ~R6, RZ, P0, !PT ;  /* 0x80000006ff067210 */ /* 0x000fca00007fe4ff */
[----:B------:R-:W-:-:S04]  /*0510*/  IMAD.WIDE.U32 R8, P0, R9, R6, R8 ;  /* 0x0000000609087225 */ /* 0x000fc80007800008 */
[C---:B------:R-:W-:Y:S02]  /*0520*/  IMAD R10, R5.reuse, R6, RZ ;  /* 0x00000006050a7224 */ /* 0x040fe400078e02ff */
[----:B------:R-:W-:-:S04]  /*0530*/  IMAD.HI.U32 R9, P1, R5, R11, R8 ;  /* 0x0000000b05097227 */ /* 0x000fc80007820008 */
[----:B------:R-:W-:Y:S01]  /*0540*/  IMAD.HI.U32 R6, R5, R6, RZ ;  /* 0x0000000605067227 */ /* 0x000fe200078e00ff */
[----:B------:R-:W-:-:S03]  /*0550*/  IADD3 R9, P2, PT, R10, R9, RZ ;  /* 0x000000090a097210 */ /* 0x000fc60007f5e0ff */
[----:B------:R-:W-:Y:S02]  /*0560*/  IMAD.X R5, R6, 0x1, R5, P0 ;  /* 0x0000000106057824 */ /* 0x000fe400000e0605 */
[----:B------:R-:W-:-:S03]  /*0570*/  IMAD.HI.U32 R6, R9, R2, RZ ;  /* 0x0000000209067227 */ /* 0x000fc600078e00ff */
[----:B------:R-:W-:Y:S01]  /*0580*/  IADD3.X R5, PT, PT, RZ, RZ, R5, P2, P1 ;  /* 0x000000ffff057210 */ /* 0x000fe200017e2405 */
[----:B------:R-:W-:-:S04]  /*0590*/  IMAD.WIDE.U32 R6, R9, R3, R6 ;  /* 0x0000000309067225 */ /* 0x000fc800078e0006 */
[C---:B------:R-:W-:Y:S02]  /*05a0*/  IMAD R8, R5.reuse, R3, RZ ;  /* 0x0000000305087224 */ /* 0x040fe400078e02ff */
[----:B------:R-:W-:-:S04]  /*05b0*/  IMAD.HI.U32 R7, P0, R5, R2, R6 ;  /* 0x0000000205077227 */ /* 0x000fc80007800006 */
[----:B------:R-:W-:Y:S01]  /*05c0*/  IMAD.HI.U32 R5, R5, R3, RZ ;  /* 0x0000000305057227 */ /* 0x000fe200078e00ff */
[----:B------:R-:W-:-:S03]  /*05d0*/  IADD3 R7, P1, PT, R8, R7, RZ ;  /* 0x0000000708077210 */ /* 0x000fc60007f3e0ff */
[----:B------:R-:W-:Y:S02]  /*05e0*/  IMAD.X R5, RZ, RZ, R5, P0 ;  /* 0x000000ffff057224 */ /* 0x000fe400000e0605 */
[----:B------:R-:W-:-:S03]  /*05f0*/  IMAD.WIDE.U32 R6, R7, R0, RZ ;  /* 0x0000000007067225 */ /* 0x000fc600078e00ff */
[----:B------:R-:W-:-:S05]  /*0600*/  IADD3.X R5, PT, PT, RZ, R5, RZ, P1, !PT ;  /* 0x00000005ff057210 */ /* 0x000fca0000ffe4ff */
[----:B------:R-:W-:Y:S01]  /*0610*/  IMAD R8, R5, R0, R7 ;  /* 0x0000000005087224 */ /* 0x000fe200078e0207 */
[----:B------:R-:W-:-:S04]  /*0620*/  IADD3 R7, P0, PT, -R6, R2, RZ ;  /* 0x0000000206077210 */ /* 0x000fc80007f1e1ff */
[----:B------:R-:W-:Y:S01]  /*0630*/  IADD3 R5, P1, PT, -R0, R7, RZ ;  /* 0x0000000700057210 */ /* 0x000fe20007f3e1ff */
[----:B------:R-:W-:Y:S01]  /*0640*/  IMAD.X R3, R3, 0x1, ~R8, P0 ;  /* 0x0000000103037824 */ /* 0x000fe200000e0e08 */
[----:B------:R-:W-:-:S04]  /*0650*/  ISETP.GE.U32.AND P0, PT, R7, R0, PT ;  /* 0x000000000700720c */ /* 0x000fc80003f06070 */
[C---:B------:R-:W-:Y:S02]  /*0660*/  ISETP.GE.U32.AND.EX P0, PT, R3.reuse, RZ, PT, P0 ;  /* 0x000000ff0300720c */ /* 0x040fe40003f06100 */
[----:B------:R-:W-:Y:S02]  /*0670*/  IADD3.X R6, PT, PT, R3, -0x1, RZ, P1, !PT ;  /* 0xffffffff03067810 */ /* 0x000fe40000ffe4ff */
[----:B------:R-:W-:Y:S02]  /*0680*/  SEL R5, R5, R7, P0 ;  /* 0x0000000705057207 */ /* 0x000fe40000000000 */
[----:B------:R-:W-:Y:S02]  /*0690*/  SEL R6, R6, R3, P0 ;  /* 0x0000000306067207 */ /* 0x000fe40000000000 */
[----:B------:R-:W-:Y:S02]  /*06a0*/  ISETP.GE.U32.AND P0, PT, R5, R0, PT ;  /* 0x000000000500720c */ /* 0x000fe40003f06070 */
[----:B------:R-:W-:-:S02]  /*06b0*/  IADD3 R2, P2, PT, -R0, R5, RZ ;  /* 0x0000000500027210 */ /* 0x000fc40007f5e1ff */
[----:B------:R-:W-:Y:S02]  /*06c0*/  ISETP.GE.U32.AND.EX P0, PT, R6, RZ, PT, P0 ;  /* 0x000000ff0600720c */ /* 0x000fe40003f06100 */
[----:B------:R-:W-:Y:S02]  /*06d0*/  ISETP.NE.U32.AND P1, PT, R0, RZ, PT ;  /* 0x000000ff0000720c */ /* 0x000fe40003f25070 */
[----:B------:R-:W-:Y:S02]  /*06e0*/  IADD3.X R3, PT, PT, R6, -0x1, RZ, P2, !PT ;  /* 0xffffffff06037810 */ /* 0x000fe400017fe4ff */
[----:B------:R-:W-:Y:S01]  /*06f0*/  SEL R0, R2, R5, P0 ;  /* 0x0000000502007207 */ /* 0x000fe20000000000 */
[----:B------:R-:W-:Y:S01]  /*0700*/  IMAD.MOV.U32 R5, RZ, RZ, 0x0 ;  /* 0x00000000ff057424 */ /* 0x000fe200078e00ff */
[----:B------:R-:W-:Y:S02]  /*0710*/  ISETP.NE.AND.EX P1, PT, RZ, RZ, PT, P1 ;  /* 0x000000ffff00720c */ /* 0x000fe40003f25310 */
[----:B------:R-:W-:-:S02]  /*0720*/  SEL R2, R3, R6, P0 ;  /* 0x0000000603027207 */ /* 0x000fc40000000000 */
[----:B------:R-:W-:Y:S02]  /*0730*/  SEL R0, R0, 0xffffffff, P1 ;  /* 0xffffffff00007807 */ /* 0x000fe40000800000 */
[----:B------:R-:W-:Y:S01]  /*0740*/  SEL R2, R2, 0xffffffff, P1 ;  /* 0xffffffff02027807 */ /* 0x000fe20000800000 */
[----:B------:R-:W-:Y:S06]  /*0750*/  RET.REL.NODEC R4 `(_Z16lista_pierwszychPyS_PbPi) ;  /* 0xfffffff804287950 */ /* 0x000fec0003c3ffff */
.L_x_2:
[----:B------:R-:W-:-:S00]  /*0760*/  BRA `(.L_x_2) ;  /* 0xfffffffc00fc7947 */ /* 0x000fc0000383ffff */
[----:B------:R-:W-:-:S00]  /*0770*/  NOP ;  /* 0x0000000000007918 */ /* 0x000fc00000000000 */
        /* <DEDUP_REMOVED lines=8> */
.L_x_3:


//--------------------- .nv.shared.reserved.0     --------------------------
	.section	.nv.shared.reserved.0,"aw",@nobits
	.weak		__nv_reservedSMEM_offset_0_alias
	.size		__nv_reservedSMEM_offset_0_alias, 0, 64
	.other		__nv_reservedSMEM_offset_0_alias,@"STO_CUDA_RESERVED_SHARED STV_DEFAULT"
__nv_reservedSMEM_offset_0_alias:
	.zero		0
	.zero		64


//--------------------- .nv.constant0._Z16lista_pierwszychPyS_PbPi --------------------------
	.section	.nv.constant0._Z16lista_pierwszychPyS_PbPi,"a",@progbits
	.sectionflags	@""
	.align	4
.nv.constant0._Z16lista_pierwszychPyS_PbPi:
	.zero		928


//--------------------- SYMBOLS --------------------------

	.type		.nv.reservedSmem.offset0,@object
	.size		.nv.reservedSmem.offset0,0x4
